//
// Generated by NVIDIA NVVM Compiler
//
// Compiler Build ID: CL-36424714
// Cuda compilation tools, release 13.0, V13.0.88
// Based on NVVM 20.0.0
//

.version 9.0
.target sm_100
.address_size 64

	// .globl	_Z6kernelPii

.visible .entry _Z6kernelPii(
	.param .u64 .ptr .align 1 _Z6kernelPii_param_0,
	.param .u32 _Z6kernelPii_param_1
)
{
	.reg .pred 	%p<9>;
	.reg .b32 	%r<32>;
	.reg .b64 	%rd<5>;

	ld.param.u64 	%rd3, [_Z6kernelPii_param_0];
	ld.param.u32 	%r18, [_Z6kernelPii_param_1];
	setp.lt.s32 	%p1, %r18, 1;
	@%p1 bra 	$L__BB0_11;
	mov.u32 	%r1, %tid.x;
	mul.lo.s32 	%r2, %r18, %r1;
	and.b32  	%r3, %r1, 3;
	and.b32  	%r20, %r1, 1020;
	neg.s32 	%r4, %r20;
	cvta.to.global.u64 	%rd1, %rd3;
	mov.b32 	%r26, 0;
$L__BB0_2:
	setp.eq.s32 	%p2, %r1, 0;
	add.s32 	%r21, %r26, %r2;
	mul.wide.u32 	%rd4, %r21, 4;
	add.s64 	%rd2, %rd1, %rd4;
	ld.global.u32 	%r6, [%rd2];
	@%p2 bra 	$L__BB0_10;
	setp.lt.u32 	%p3, %r1, 4;
	mov.u32 	%r29, %r6;
	@%p3 bra 	$L__BB0_6;
	mul.lo.s32 	%r23, %r6, %r6;
	mul.lo.s32 	%r7, %r23, %r23;
	mov.u32 	%r27, %r4;
	mov.u32 	%r29, %r6;
$L__BB0_5:
	mul.lo.s32 	%r29, %r29, %r7;
	add.s32 	%r27, %r27, 4;
	setp.ne.s32 	%p4, %r27, 0;
	@%p4 bra 	$L__BB0_5;
$L__BB0_6:
	setp.eq.s32 	%p5, %r3, 0;
	@%p5 bra 	$L__BB0_9;
	setp.eq.s32 	%p6, %r3, 1;
	mul.lo.s32 	%r29, %r29, %r6;
	@%p6 bra 	$L__BB0_9;
	setp.eq.s32 	%p7, %r3, 2;
	mul.lo.s32 	%r24, %r29, %r6;
	selp.b32 	%r25, 1, %r6, %p7;
	mul.lo.s32 	%r29, %r24, %r25;
$L__BB0_9:
	st.global.u32 	[%rd2], %r29;
$L__BB0_10:
	add.s32 	%r26, %r26, 1;
	setp.ne.s32 	%p8, %r26, %r18;
	@%p8 bra 	$L__BB0_2;
$L__BB0_11:
	ret;

}


// ===== COMPILED SASS (sm_100) =====

	.target	sm_100

	.elftype	@"ET_EXEC"


//--------------------- .note.nv.tkinfo           --------------------------
	.section	.note.nv.tkinfo,"",@"SHT_NOTE"
	.sectionflags	@"SHF_NOTE_NV_TKINFO"
	.tkinfo
        /*0018*/ 	.word	0x00000002
        /*0030*/ 	.string	""
        /*0030*/ 	.string	"ptxas"
        /*0030*/ 	.string	"Cuda compilation tools, release 13.0, V13.0.88"
        /*0030*/ 	.string	"Build cuda_13.0.r13.0/compiler.36424714_0"
        /*0030*/ 	.string	"-arch sm_100 -m 64 "



//--------------------- .note.nv.cuinfo           --------------------------
	.section	.note.nv.cuinfo,"",@"SHT_NOTE"
	.sectionflags	@"SHF_NOTE_NV_CUINFO"
        /*0018*/ 	.short	0x0002
        /*001a*/ 	.short	0x0064
        /*001c*/ 	.short	0x0082
	.zero		2


//--------------------- .nv.info                  --------------------------
	.section	.nv.info,"",@"SHT_CUDA_INFO"
	.align	4


	//----- nvinfo : EIATTR_REGCOUNT
	.align		4
        /*0000*/ 	.byte	0x04, 0x2f
        /*0002*/ 	.short	(.L_1 - .L_0)
	.align		4
.L_0:
        /*0004*/ 	.word	index@(_Z6kernelPii)
        /*0008*/ 	.word	0x0000000f


	//----- nvinfo : EIATTR_FRAME_SIZE
	.align		4
.L_1:
        /*000c*/ 	.byte	0x04, 0x11
        /*000e*/ 	.short	(.L_3 - .L_2)
	.align		4
.L_2:
        /*0010*/ 	.word	index@(_Z6kernelPii)
        /*0014*/ 	.word	0x00000000


	//----- nvinfo : EIATTR_MIN_STACK_SIZE
	.align		4
.L_3:
        /*0018*/ 	.byte	0x04, 0x12
        /*001a*/ 	.short	(.L_5 - .L_4)
	.align		4
.L_4:
        /*001c*/ 	.word	index@(_Z6kernelPii)
        /*0020*/ 	.word	0x00000000
.L_5:


//--------------------- .nv.compat                --------------------------
	.section	.nv.compat,"",@"SHT_CUDA_COMPAT_INFO"
	.align	4
        /*0000*/ 	.byte	0x02, 0x09, 0x00, 0x00, 0x02, 0x02, 0x01, 0x00, 0x02, 0x05, 0x05, 0x00, 0x03, 0x07, 0x01, 0x01
        /*0010*/ 	.byte	0x02, 0x03, 0x00, 0x00, 0x02, 0x06, 0x01, 0x00, 0x04, 0x0b, 0x08, 0x00, 0x09, 0x00, 0x00, 0x00
        /*0020*/ 	.byte	0x00, 0x00, 0x00, 0x00


//--------------------- .nv.info._Z6kernelPii     --------------------------
	.section	.nv.info._Z6kernelPii,"",@"SHT_CUDA_INFO"
	.sectionflags	@""
	.align	4


	//----- nvinfo : EIATTR_CUDA_API_VERSION
	.align		4
        /*0000*/ 	.byte	0x04, 0x37
        /*0002*/ 	.short	(.L_7 - .L_6)
.L_6:
        /*0004*/ 	.word	0x00000082


	//----- nvinfo : EIATTR_KPARAM_INFO
	.align		4
.L_7:
        /*0008*/ 	.byte	0x04, 0x17
        /*000a*/ 	.short	(.L_9 - .L_8)
.L_8:
        /*000c*/ 	.word	0x00000000
        /*0010*/ 	.short	0x0001
        /*0012*/ 	.short	0x0008
        /*0014*/ 	.byte	0x00, 0xf0, 0x11, 0x00


	//----- nvinfo : EIATTR_KPARAM_INFO
	.align		4
.L_9:
        /*0018*/ 	.byte	0x04, 0x17
        /*001a*/ 	.short	(.L_11 - .L_10)
.L_10:
        /*001c*/ 	.word	0x00000000
        /*0020*/ 	.short	0x0000
        /*0022*/ 	.short	0x0000
        /*0024*/ 	.byte	0x00, 0xf5, 0x21, 0x00


	//----- nvinfo : EIATTR_SPARSE_MMA_MASK
	.align		4
.L_11:
        /*0028*/ 	.byte	0x03, 0x50
        /*002a*/ 	.short	0x0000


	//----- nvinfo : EIATTR_MAXREG_COUNT
	.align		4
        /*002c*/ 	.byte	0x03, 0x1b
        /*002e*/ 	.short	0x00ff


	//----- nvinfo : EIATTR_MERCURY_ISA_VERSION
	.align		4
        /*0030*/ 	.byte	0x03, 0x5f
        /*0032*/ 	.short	0x0101


	//----- nvinfo : EIATTR_VRC_CTA_INIT_COUNT
	.align		4
        /*0034*/ 	.byte	0x02, 0x4a
	.zero		1
	.zero		1


	//----- nvinfo : EIATTR_EXIT_INSTR_OFFSETS
	.align		4
        /*0038*/ 	.byte	0x04, 0x1c
        /*003a*/ 	.short	(.L_13 - .L_12)


	//   ....[0]....
.L_12:
        /*003c*/ 	.word	0x00000030


	//   ....[1]....
        /*0040*/ 	.word	0x00000460


	//----- nvinfo : EIATTR_CRS_STACK_SIZE
	.align		4
.L_13:
        /*0044*/ 	.byte	0x04, 0x1e
        /*0046*/ 	.short	(.L_15 - .L_14)
.L_14:
        /*0048*/ 	.word	0x00000000


	//----- nvinfo : EIATTR_CBANK_PARAM_SIZE
	.align		4
.L_15:
        /*004c*/ 	.byte	0x03, 0x19
        /*004e*/ 	.short	0x000c


	//----- nvinfo : EIATTR_PARAM_CBANK
	.align		4
        /*0050*/ 	.byte	0x04, 0x0a
        /*0052*/ 	.short	(.L_17 - .L_16)
	.align		4
.L_16:
        /*0054*/ 	.word	index@(.nv.constant0._Z6kernelPii)
        /*0058*/ 	.short	0x0380
        /*005a*/ 	.short	0x000c


	//----- nvinfo : EIATTR_SW_WAR
	.align		4
.L_17:
        /*005c*/ 	.byte	0x04, 0x36
        /*005e*/ 	.short	(.L_19 - .L_18)
.L_18:
        /*0060*/ 	.word	0x00000008
.L_19:


//--------------------- .nv.callgraph             --------------------------
	.section	.nv.callgraph,"",@"SHT_CUDA_CALLGRAPH"
	.align	4
	.sectionentsize	8
	.align		4
        /*0000*/ 	.word	0x00000000
	.align		4
        /*0004*/ 	.word	0xffffffff
	.align		4
        /*0008*/ 	.word	0x00000000
	.align		4
        /*000c*/ 	.word	0xfffffffe
	.align		4
        /*0010*/ 	.word	0x00000000
	.align		4
        /*0014*/ 	.word	0xfffffffd
	.align		4
        /*0018*/ 	.word	0x00000000
	.align		4
        /*001c*/ 	.word	0xfffffffc


//--------------------- .text._Z6kernelPii        --------------------------
	.section	.text._Z6kernelPii,"ax",@progbits
	.align	128
        .global         _Z6kernelPii
        .type           _Z6kernelPii,@function
        .size           _Z6kernelPii,(.L_x_12 - _Z6kernelPii)
        .other          _Z6kernelPii,@"STO_CUDA_ENTRY STV_DEFAULT"
_Z6kernelPii:
.text._Z6kernelPii:
[----:B------:R-:W-:Y:S08]  /*0000*/  LDC R1, c[0x0][0x37c] ;  /* 0x0000df00ff017b82 */ /* 0x000ff00000000800 */
[----:B------:R-:W0:Y:S02]  /*0010*/  LDC R0, c[0x0][0x388] ;  /* 0x0000e200ff007b82 */ /* 0x000e240000000800 */
[----:B0-----:R-:W-:-:S13]  /*0020*/  ISETP.GE.AND P0, PT, R0, 0x1, PT ;  /* 0x000000010000780c */ /* 0x001fda0003f06270 */
[----:B------:R-:W-:Y:S05]  /*0030*/  @!P0 EXIT ;  /* 0x000000000000894d */ /* 0x000fea0003800000 */
[----:B------:R-:W0:Y:S01]  /*0040*/  S2R R6, SR_TID.X ;  /* 0x0000000000067919 */ /* 0x000e220000002100 */
[----:B------:R-:W1:Y:S01]  /*0050*/  LDCU.64 UR6, c[0x0][0x358] ;  /* 0x00006b00ff0677ac */ /* 0x000e620008000a00 */
[----:B------:R-:W-:Y:S01]  /*0060*/  UMOV UR4, URZ ;  /* 0x000000ff00047c82 */ /* 0x000fe20008000000 */
[C---:B0-----:R-:W-:Y:S02]  /*0070*/  LOP3.LUT R12, R6.reuse, 0x3fc, RZ, 0xc0, !PT ;  /* 0x000003fc060c7812 */ /* 0x041fe400078ec0ff */
[----:B------:R-:W-:-:S03]  /*0080*/  LOP3.LUT R11, R6, 0x3, RZ, 0xc0, !PT ;  /* 0x00000003060b7812 */ /* 0x000fc600078ec0ff */
[----:B-1----:R-:W-:-:S07]  /*0090*/  IMAD.MOV R7, RZ, RZ, -R12 ;  /* 0x000000ffff077224 */ /* 0x002fce00078e0a0c */
.L_x_10:
[----:B0-----:R-:W0:Y:S01]  /*00a0*/  LDC R9, c[0x0][0x388] ;  /* 0x0000e200ff097b82 */ /* 0x001e220000000800 */
[C---:B------:R-:W-:Y:S01]  /*00b0*/  ISETP.NE.AND P0, PT, R6.reuse, RZ, PT ;  /* 0x000000ff0600720c */ /* 0x040fe20003f05270 */
[----:B------:R-:W-:Y:S06]  /*00c0*/  BSSY.RECONVERGENT B0, `(.L_x_0) ;  /* 0x0000038000007945 */ /* 0x000fec0003800200 */
[----:B------:R-:W1:Y:S01]  /*00d0*/  LDC.64 R2, c[0x0][0x380] ;  /* 0x0000e000ff027b82 */ /* 0x000e620000000a00 */
[----:B0-----:R-:W-:Y:S01]  /*00e0*/  IMAD R5, R6, R9, UR4 ;  /* 0x0000000406057e24 */ /* 0x001fe2000f8e0209 */
[----:B------:R-:W-:-:S06]  /*00f0*/  UIADD3 UR4, UPT, UPT, UR4, 0x1, URZ ;  /* 0x0000000104047890 */ /* 0x000fcc000fffe0ff */
[----:B------:R-:W-:Y:S01]  /*0100*/  ISETP.NE.AND P1, PT, R9, UR4, PT ;  /* 0x0000000409007c0c */ /* 0x000fe2000bf25270 */
[----:B-1----:R-:W-:Y:S01]  /*0110*/  IMAD.WIDE.U32 R2, R5, 0x4, R2 ;  /* 0x0000000405027825 */ /* 0x002fe200078e0002 */
[----:B------:R-:W-:Y:S11]  /*0120*/  @!P0 BRA `(.L_x_1) ;  /* 0x0000000000c48947 */ /* 0x000ff60003800000 */
[----:B------:R-:W2:Y:S01]  /*0130*/  LDG.E R8, desc[UR6][R2.64] ;  /* 0x0000000602087981 */ /* 0x000ea2000c1e1900 */
[----:B------:R-:W-:Y:S01]  /*0140*/  ISETP.GE.U32.AND P0, PT, R6, 0x4, PT ;  /* 0x000000040600780c */ /* 0x000fe20003f06070 */
[----:B------:R-:W-:Y:S01]  /*0150*/  BSSY.RECONVERGENT B1, `(.L_x_2) ;  /* 0x0000023000017945 */ /* 0x000fe20003800200 */
[----:B--2---:R-:W-:-:S11]  /*0160*/  IMAD.MOV.U32 R5, RZ, RZ, R8 ;  /* 0x000000ffff057224 */ /* 0x004fd600078e0008 */
[----:B------:R-:W-:Y:S05]  /*0170*/  @!P0 BRA `(.L_x_3) ;  /* 0x0000000000808947 */ /* 0x000fea0003800000 */
[----:B------:R-:W-:Y:S01]  /*0180*/  IMAD.MOV R0, RZ, RZ, -R12 ;  /* 0x000000ffff007224 */ /* 0x000fe200078e0a0c */
[----:B------:R-:W-:Y:S01]  /*0190*/  MOV R4, R7 ;  /* 0x0000000700047202 */ /* 0x000fe20000000f00 */
[----:B------:R-:W-:-:S03]  /*01a0*/  IMAD.MOV.U32 R5, RZ, RZ, R8 ;  /* 0x000000ffff057224 */ /* 0x000fc600078e0008 */
[----:B------:R-:W-:Y:S01]  /*01b0*/  ISETP.GE.AND P0, PT, R0, RZ, PT ;  /* 0x000000ff0000720c */ /* 0x000fe20003f06270 */
[----:B------:R-:W-:-:S04]  /*01c0*/  IMAD R0, R8, R8, RZ ;  /* 0x0000000808007224 */ /* 0x000fc800078e02ff */
[----:B------:R-:W-:-:S08]  /*01d0*/  IMAD R10, R0, R0, RZ ;  /* 0x00000000000a7224 */ /* 0x000fd000078e02ff */
[----:B------:R-:W-:Y:S05]  /*01e0*/  @P0 BRA `(.L_x_4) ;  /* 0x0000000000540947 */ /* 0x000fea0003800000 */
[----:B------:R-:W-:Y:S01]  /*01f0*/  IMAD.MOV R0, RZ, RZ, -R4 ;  /* 0x000000ffff007224 */ /* 0x000fe200078e0a04 */
[----:B------:R-:W-:Y:S01]  /*0200*/  BSSY.RECONVERGENT B2, `(.L_x_5) ;  /* 0x000000b000027945 */ /* 0x000fe20003800200 */
[----:B------:R-:W-:-:S03]  /*0210*/  PLOP3.LUT P0, PT, PT, PT, PT, 0x80, 0x8 ;  /* 0x000000000008781c */ /* 0x000fc60003f0f070 */
[----:B------:R-:W-:-:S13]  /*0220*/  ISETP.GT.AND P2, PT, R0, 0xc, PT ;  /* 0x0000000c0000780c */ /* 0x000fda0003f44270 */
[----:B------:R-:W-:Y:S05]  /*0230*/  @!P2 BRA `(.L_x_6) ;  /* 0x00000000001ca947 */ /* 0x000fea0003800000 */
[----:B------:R-:W-:Y:S01]  /*0240*/  PLOP3.LUT P0, PT, PT, PT, PT, 0x8, 0x80 ;  /* 0x000000000080781c */ /* 0x000fe20003f0e170 */
[----:B------:R-:W-:-:S12]  /*0250*/  IMAD R0, R10, R10, RZ ;  /* 0x0000000a0a007224 */ /* 0x000fd800078e02ff */
.L_x_7:
[----:B------:R-:W-:Y:S01]  /*0260*/  IADD3 R4, PT, PT, R4, 0x10, RZ ;  /* 0x0000001004047810 */ /* 0x000fe20007ffe0ff */
[----:B------:R-:W-:-:S03]  /*0270*/  IMAD R5, R5, R0, RZ ;  /* 0x0000000005057224 */ /* 0x000fc600078e02ff */
[----:B------:R-:W-:Y:S01]  /*0280*/  ISETP.GE.AND P2, PT, R4, -0xc, PT ;  /* 0xfffffff40400780c */ /* 0x000fe20003f46270 */
[----:B------:R-:W-:-:S12]  /*0290*/  IMAD R5, R5, R0, RZ ;  /* 0x0000000005057224 */ /* 0x000fd800078e02ff */
[----:B------:R-:W-:Y:S05]  /*02a0*/  @!P2 BRA `(.L_x_7) ;  /* 0xfffffffc00eca947 */ /* 0x000fea000383ffff */
.L_x_6:
[----:B------:R-:W-:Y:S05]  /*02b0*/  BSYNC.RECONVERGENT B2 ;  /* 0x0000000000027941 */ /* 0x000fea0003800200 */
.L_x_5:
[----:B------:R-:W-:-:S05]  /*02c0*/  IMAD.MOV R0, RZ, RZ, -R4 ;  /* 0x000000ffff007224 */ /* 0x000fca00078e0a04 */
[----:B------:R-:W-:-:S13]  /*02d0*/  ISETP.GT.AND P2, PT, R0, 0x4, PT ;  /* 0x000000040000780c */ /* 0x000fda0003f44270 */
[----:B------:R-:W-:Y:S01]  /*02e0*/  @P2 VIADD R4, R4, 0x8 ;  /* 0x0000000804042836 */ /* 0x000fe20000000000 */
[----:B------:R-:W-:Y:S01]  /*02f0*/  @P2 PLOP3.LUT P0, PT, PT, PT, PT, 0x8, 0x80 ;  /* 0x000000000080281c */ /* 0x000fe20003f0e170 */
[----:B------:R-:W-:-:S03]  /*0300*/  @P2 IMAD R0, R5, R10, RZ ;  /* 0x0000000a05002224 */ /* 0x000fc600078e02ff */
[----:B------:R-:W-:Y:S01]  /*0310*/  ISETP.NE.OR P0, PT, R4, RZ, P0 ;  /* 0x000000ff0400720c */ /* 0x000fe20000705670 */
[----:B------:R-:W-:-:S12]  /*0320*/  @P2 IMAD R5, R10, R0, RZ ;  /* 0x000000000a052224 */ /* 0x000fd800078e02ff */
[----:B------:R-:W-:Y:S05]  /*0330*/  @!P0 BRA `(.L_x_3) ;  /* 0x0000000000108947 */ /* 0x000fea0003800000 */
.L_x_4:
[----:B------:R-:W-:Y:S01]  /*0340*/  IADD3 R4, PT, PT, R4, 0x4, RZ ;  /* 0x0000000404047810 */ /* 0x000fe20007ffe0ff */
[----:B------:R-:W-:-:S03]  /*0350*/  IMAD R5, R10, R5, RZ ;  /* 0x000000050a057224 */ /* 0x000fc600078e02ff */
[----:B------:R-:W-:-:S13]  /*0360*/  ISETP.NE.AND P0, PT, R4, RZ, PT ;  /* 0x000000ff0400720c */ /* 0x000fda0003f05270 */
[----:B------:R-:W-:Y:S05]  /*0370*/  @P0 BRA `(.L_x_4) ;  /* 0xfffffffc00f00947 */ /* 0x000fea000383ffff */
.L_x_3:
[----:B------:R-:W-:Y:S05]  /*0380*/  BSYNC.RECONVERGENT B1 ;  /* 0x0000000000017941 */ /* 0x000fea0003800200 */
.L_x_2:
[----:B------:R-:W-:Y:S01]  /*0390*/  ISETP.NE.AND P0, PT, R11, RZ, PT ;  /* 0x000000ff0b00720c */ /* 0x000fe20003f05270 */
[----:B------:R-:W-:-:S12]  /*03a0*/  BSSY.RECONVERGENT B1, `(.L_x_8) ;  /* 0x0000008000017945 */ /* 0x000fd80003800200 */
[----:B------:R-:W-:Y:S05]  /*03b0*/  @!P0 BRA `(.L_x_9) ;  /* 0x0000000000188947 */ /* 0x000fea0003800000 */
[----:B------:R-:W-:Y:S01]  /*03c0*/  ISETP.NE.AND P0, PT, R11, 0x1, PT ;  /* 0x000000010b00780c */ /* 0x000fe20003f05270 */
[----:B------:R-:W-:-:S12]  /*03d0*/  IMAD R5, R8, R5, RZ ;  /* 0x0000000508057224 */ /* 0x000fd800078e02ff */
[----:B------:R-:W-:Y:S01]  /*03e0*/  @P0 ISETP.NE.AND P2, PT, R11, 0x2, PT ;  /* 0x000000020b00080c */ /* 0x000fe20003f45270 */
[----:B------:R-:W-:-:S03]  /*03f0*/  @P0 IMAD R9, R8, R5, RZ ;  /* 0x0000000508090224 */ /* 0x000fc600078e02ff */
[----:B------:R-:W-:-:S05]  /*0400*/  @P0 SEL R0, R8, 0x1, P2 ;  /* 0x0000000108000807 */ /* 0x000fca0001000000 */
[----:B------:R-:W-:-:S07]  /*0410*/  @P0 IMAD R5, R9, R0, RZ ;  /* 0x0000000009050224 */ /* 0x000fce00078e02ff */
.L_x_9:
[----:B------:R-:W-:Y:S05]  /*0420*/  BSYNC.RECONVERGENT B1 ;  /* 0x0000000000017941 */ /* 0x000fea0003800200 */
.L_x_8:
[----:B------:R0:W-:Y:S02]  /*0430*/  STG.E desc[UR6][R2.64], R5 ;  /* 0x0000000502007986 */ /* 0x0001e4000c101906 */
.L_x_1:
[----:B------:R-:W-:Y:S05]  /*0440*/  BSYNC.RECONVERGENT B0 ;  /* 0x0000000000007941 */ /* 0x000fea0003800200 */
.L_x_0:
[----:B------:R-:W-:Y:S05]  /*0450*/  @P1 BRA `(.L_x_10) ;  /* 0xfffffffc00101947 */ /* 0x000fea000383ffff */
[----:B------:R-:W-:Y:S05]  /*0460*/  EXIT ;  /* 0x000000000000794d */ /* 0x000fea0003800000 */
.L_x_11:
[----:B------:R-:W-:-:S00]  /*0470*/  BRA `(.L_x_11) ;  /* 0xfffffffc00fc7947 */ /* 0x000fc0000383ffff */
[----:B------:R-:W-:-:S00]  /*0480*/  NOP ;  /* 0x0000000000007918 */ /* 0x000fc00000000000 */
[----:B------:R-:W-:-:S00]  /*0490*/  NOP ;  /* 0x0000000000007918 */ /* 0x000fc00000000000 */
[----:B------:R-:W-:-:S00]  /*04a0*/  NOP ;  /* 0x0000000000007918 */ /* 0x000fc00000000000 */
[----:B------:R-:W-:-:S00]  /*04b0*/  NOP ;  /* 0x0000000000007918 */ /* 0x000fc00000000000 */
[----:B------:R-:W-:-:S00]  /*04c0*/  NOP ;  /* 0x0000000000007918 */ /* 0x000fc00000000000 */
[----:B------:R-:W-:-:S00]  /*04d0*/  NOP ;  /* 0x0000000000007918 */ /* 0x000fc00000000000 */
[----:B------:R-:W-:-:S00]  /*04e0*/  NOP ;  /* 0x0000000000007918 */ /* 0x000fc00000000000 */
[----:B------:R-:W-:-:S00]  /*04f0*/  NOP ;  /* 0x0000000000007918 */ /* 0x000fc00000000000 */
.L_x_12:


//--------------------- .nv.shared.reserved.0     --------------------------
	.section	.nv.shared.reserved.0,"aw",@nobits
	.weak		__nv_reservedSMEM_offset_0_alias
	.size		__nv_reservedSMEM_offset_0_alias, 0, 64
	.other		__nv_reservedSMEM_offset_0_alias,@"STO_CUDA_RESERVED_SHARED STV_DEFAULT"
__nv_reservedSMEM_offset_0_alias:
	.zero		0
	.zero		64


//--------------------- .nv.constant0._Z6kernelPii --------------------------
	.section	.nv.constant0._Z6kernelPii,"a",@progbits
	.sectionflags	@""
	.align	4
.nv.constant0._Z6kernelPii:
	.zero		908


//--------------------- SYMBOLS --------------------------

	.type		.nv.reservedSmem.offset0,@object
	.size		.nv.reservedSmem.offset0,0x4
